//
// Generated by NVIDIA NVVM Compiler
//
// Compiler Build ID: CL-36424714
// Cuda compilation tools, release 13.0, V13.0.88
// Based on NVVM 20.0.0
//

.version 9.0
.target sm_100
.address_size 64

	// .globl	_Z5hellov
.extern .func  (.param .b32 func_retval0) vprintf
(
	.param .b64 vprintf_param_0,
	.param .b64 vprintf_param_1
)
;
.global .align 1 .b8 $str[22] = {72, 101, 108, 108, 111, 32, 102, 114, 111, 109, 32, 98, 108, 111, 99, 107, 58, 32, 37, 117, 10};

.visible .entry _Z5hellov()
{
	.local .align 8 .b8 	__local_depot0[8];
	.reg .b64 	%SP;
	.reg .b64 	%SPL;
	.reg .b32 	%r<4>;
	.reg .b64 	%rd<5>;

	mov.u64 	%SPL, __local_depot0;
	cvta.local.u64 	%SP, %SPL;
	add.u64 	%rd1, %SP, 0;
	add.u64 	%rd2, %SPL, 0;
	mov.u32 	%r1, %ctaid.x;
	st.local.u32 	[%rd2], %r1;
	mov.u64 	%rd3, $str;
	cvta.global.u64 	%rd4, %rd3;
	{ // callseq 0, 0
	.param .b64 param0;
	st.param.b64 	[param0], %rd4;
	.param .b64 param1;
	st.param.b64 	[param1], %rd1;
	.param .b32 retval0;
	call.uni (retval0), 
	vprintf, 
	(
	param0, 
	param1
	);
	ld.param.b32 	%r2, [retval0];
	} // callseq 0
	ret;

}


// ===== COMPILED SASS (sm_100) =====

	.target	sm_100

	.elftype	@"ET_EXEC"


//--------------------- .note.nv.tkinfo           --------------------------
	.section	.note.nv.tkinfo,"",@"SHT_NOTE"
	.sectionflags	@"SHF_NOTE_NV_TKINFO"
	.tkinfo
        /*0018*/ 	.word	0x00000002
        /*0030*/ 	.string	""
        /*0030*/ 	.string	"ptxas"
        /*0030*/ 	.string	"Cuda compilation tools, release 13.0, V13.0.88"
        /*0030*/ 	.string	"Build cuda_13.0.r13.0/compiler.36424714_0"
        /*0030*/ 	.string	"-arch sm_100 -m 64 "



//--------------------- .note.nv.cuinfo           --------------------------
	.section	.note.nv.cuinfo,"",@"SHT_NOTE"
	.sectionflags	@"SHF_NOTE_NV_CUINFO"
        /*0018*/ 	.short	0x0002
        /*001a*/ 	.short	0x0064
        /*001c*/ 	.short	0x0082
	.zero		2


//--------------------- .nv.info                  --------------------------
	.section	.nv.info,"",@"SHT_CUDA_INFO"
	.align	4


	//----- nvinfo : EIATTR_REGCOUNT
	.align		4
        /*0000*/ 	.byte	0x04, 0x2f
        /*0002*/ 	.short	(.L_2 - .L_1)
	.align		4
.L_1:
        /*0004*/ 	.word	index@(_Z5hellov)
        /*0008*/ 	.word	0x00000018


	//----- nvinfo : EIATTR_FRAME_SIZE
	.align		4
.L_2:
        /*000c*/ 	.byte	0x04, 0x11
        /*000e*/ 	.short	(.L_4 - .L_3)
	.align		4
.L_3:
        /*0010*/ 	.word	index@(_Z5hellov)
        /*0014*/ 	.word	0x00000008


	//----- nvinfo : EIATTR_MIN_STACK_SIZE
	.align		4
.L_4:
        /*0018*/ 	.byte	0x04, 0x12
        /*001a*/ 	.short	(.L_6 - .L_5)
	.align		4
.L_5:
        /*001c*/ 	.word	index@(_Z5hellov)
        /*0020*/ 	.word	0x00000008
.L_6:


//--------------------- .nv.compat                --------------------------
	.section	.nv.compat,"",@"SHT_CUDA_COMPAT_INFO"
	.align	4
        /*0000*/ 	.byte	0x02, 0x09, 0x00, 0x00, 0x02, 0x02, 0x01, 0x00, 0x02, 0x05, 0x05, 0x00, 0x03, 0x07, 0x01, 0x01
        /*0010*/ 	.byte	0x02, 0x03, 0x00, 0x00, 0x02, 0x06, 0x01, 0x00, 0x04, 0x0b, 0x08, 0x00, 0x09, 0x00, 0x00, 0x00
        /*0020*/ 	.byte	0x00, 0x00, 0x00, 0x00


//--------------------- .nv.info._Z5hellov        --------------------------
	.section	.nv.info._Z5hellov,"",@"SHT_CUDA_INFO"
	.sectionflags	@""
	.align	4


	//----- nvinfo : EIATTR_CUDA_API_VERSION
	.align		4
        /*0000*/ 	.byte	0x04, 0x37
        /*0002*/ 	.short	(.L_8 - .L_7)
.L_7:
        /*0004*/ 	.word	0x00000082


	//----- nvinfo : EIATTR_SPARSE_MMA_MASK
	.align		4
.L_8:
        /*0008*/ 	.byte	0x03, 0x50
        /*000a*/ 	.short	0x0000


	//----- nvinfo : EIATTR_MAXREG_COUNT
	.align		4
        /*000c*/ 	.byte	0x03, 0x1b
        /*000e*/ 	.short	0x00ff


	//----- nvinfo : EIATTR_EXTERNS
	.align		4
        /*0010*/ 	.byte	0x04, 0x0f
        /*0012*/ 	.short	(.L_10 - .L_9)


	//   ....[0]....
	.align		4
.L_9:
        /*0014*/ 	.word	index@(vprintf)


	//----- nvinfo : EIATTR_MERCURY_ISA_VERSION
	.align		4
.L_10:
        /*0018*/ 	.byte	0x03, 0x5f
        /*001a*/ 	.short	0x0101


	//----- nvinfo : EIATTR_VRC_CTA_INIT_COUNT
	.align		4
        /*001c*/ 	.byte	0x02, 0x4a
	.zero		1
	.zero		1


	//----- nvinfo : EIATTR_SYSCALL_OFFSETS
	.align		4
        /*0020*/ 	.byte	0x04, 0x46
        /*0022*/ 	.short	(.L_12 - .L_11)


	//   ....[0]....
.L_11:
        /*0024*/ 	.word	0x000000e0


	//----- nvinfo : EIATTR_EXIT_INSTR_OFFSETS
	.align		4
.L_12:
        /*0028*/ 	.byte	0x04, 0x1c
        /*002a*/ 	.short	(.L_14 - .L_13)


	//   ....[0]....
.L_13:
        /*002c*/ 	.word	0x000000f0


	//----- nvinfo : EIATTR_SW_WAR
	.align		4
.L_14:
        /*0030*/ 	.byte	0x04, 0x36
        /*0032*/ 	.short	(.L_16 - .L_15)
.L_15:
        /*0034*/ 	.word	0x00000008
.L_16:


//--------------------- .nv.callgraph             --------------------------
	.section	.nv.callgraph,"",@"SHT_CUDA_CALLGRAPH"
	.align	4
	.sectionentsize	8
	.align		4
        /*0000*/ 	.word	0x00000000
	.align		4
        /*0004*/ 	.word	0xffffffff
	.align		4
        /*0008*/ 	.word	index@(_Z5hellov)
	.align		4
        /*000c*/ 	.word	index@(vprintf)
	.align		4
        /*0010*/ 	.word	0x00000000
	.align		4
        /*0014*/ 	.word	0xfffffffe
	.align		4
        /*0018*/ 	.word	0x00000000
	.align		4
        /*001c*/ 	.word	0xfffffffd
	.align		4
        /*0020*/ 	.word	0x00000000
	.align		4
        /*0024*/ 	.word	0xfffffffc


//--------------------- .nv.constant4             --------------------------
	.section	.nv.constant4,"a",@progbits
	.align	8
	.align		8
.nv.constant4:
        /*0000*/ 	.dword	vprintf
	.align		8
        /*0008*/ 	.dword	$str


//--------------------- .text._Z5hellov           --------------------------
	.section	.text._Z5hellov,"ax",@progbits
	.align	128
        .global         _Z5hellov
        .type           _Z5hellov,@function
        .size           _Z5hellov,(.L_x_2 - _Z5hellov)
        .other          _Z5hellov,@"STO_CUDA_ENTRY STV_DEFAULT"
_Z5hellov:
.text._Z5hellov:
[----:B------:R-:W0:Y:S01]  /*0000*/  LDC R1, c[0x0][0x37c] ;  /* 0x0000df00ff017b82 */ /* 0x000e220000000800 */
[----:B------:R-:W1:Y:S01]  /*0010*/  S2R R8, SR_CTAID.X ;  /* 0x0000000000087919 */ /* 0x000e620000002500 */
[----:B0-----:R-:W-:Y:S01]  /*0020*/  VIADD R1, R1, 0xfffffff8 ;  /* 0xfffffff801017836 */ /* 0x001fe20000000000 */
[----:B------:R-:W-:Y:S01]  /*0030*/  MOV R0, 0x0 ;  /* 0x0000000000007802 */ /* 0x000fe20000000f00 */
[----:B------:R-:W0:Y:S04]  /*0040*/  LDCU UR4, c[0x0][0x2f8] ;  /* 0x00005f00ff0477ac */ /* 0x000e280008000800 */
[----:B------:R2:W3:Y:S01]  /*0050*/  LDC.64 R2, c[0x4][R0] ;  /* 0x0100000000027b82 */ /* 0x0004e20000000a00 */
[----:B------:R-:W4:Y:S01]  /*0060*/  LDCU.64 UR6, c[0x4][0x8] ;  /* 0x01000100ff0677ac */ /* 0x000f220008000a00 */
[----:B------:R-:W5:Y:S01]  /*0070*/  LDCU UR5, c[0x0][0x2fc] ;  /* 0x00005f80ff0577ac */ /* 0x000f620008000800 */
[----:B0-----:R-:W-:Y:S01]  /*0080*/  IADD3 R6, P0, PT, R1, UR4, RZ ;  /* 0x0000000401067c10 */ /* 0x001fe2000ff1e0ff */
[----:B----4-:R-:W-:Y:S01]  /*0090*/  IMAD.U32 R4, RZ, RZ, UR6 ;  /* 0x00000006ff047e24 */ /* 0x010fe2000f8e00ff */
[----:B------:R-:W-:-:S03]  /*00a0*/  MOV R5, UR7 ;  /* 0x0000000700057c02 */ /* 0x000fc60008000f00 */
[----:B-----5:R-:W-:Y:S01]  /*00b0*/  IMAD.X R7, RZ, RZ, UR5, P0 ;  /* 0x00000005ff077e24 */ /* 0x020fe200080e06ff */
[----:B-1----:R2:W-:Y:S07]  /*00c0*/  STL [R1], R8 ;  /* 0x0000000801007387 */ /* 0x0025ee0000100800 */
[----:B------:R-:W-:-:S07]  /*00d0*/  LEPC R20, `(.L_x_0) ;  /* 0x000000001014794e */ /* 0x000fce0000000000 */
[----:B--23--:R-:W-:Y:S05]  /*00e0*/  CALL.ABS.NOINC R2 ;  /* 0x0000000002007343 */ /* 0x00cfea0003c00000 */
.L_x_0:
[----:B------:R-:W-:Y:S05]  /*00f0*/  EXIT ;  /* 0x000000000000794d */ /* 0x000fea0003800000 */
.L_x_1:
[----:B------:R-:W-:-:S00]  /*0100*/  BRA `(.L_x_1) ;  /* 0xfffffffc00fc7947 */ /* 0x000fc0000383ffff */
[----:B------:R-:W-:-:S00]  /*0110*/  NOP ;  /* 0x0000000000007918 */ /* 0x000fc00000000000 */
        /* <DEDUP_REMOVED lines=14> */
.L_x_2:


//--------------------- .nv.global.init           --------------------------
	.section	.nv.global.init,"aw",@progbits
.nv.global.init:
	.type		$str,@object
	.size		$str,(.L_0 - $str)
$str:
        /*0000*/ 	.byte	0x48, 0x65, 0x6c, 0x6c, 0x6f, 0x20, 0x66, 0x72, 0x6f, 0x6d, 0x20, 0x62, 0x6c, 0x6f, 0x63, 0x6b
        /*0010*/ 	.byte	0x3a, 0x20, 0x25, 0x75, 0x0a, 0x00
.L_0:


//--------------------- .nv.shared.reserved.0     --------------------------
	.section	.nv.shared.reserved.0,"aw",@nobits
	.weak		__nv_reservedSMEM_offset_0_alias
	.size		__nv_reservedSMEM_offset_0_alias, 0, 64
	.other		__nv_reservedSMEM_offset_0_alias,@"STO_CUDA_RESERVED_SHARED STV_DEFAULT"
__nv_reservedSMEM_offset_0_alias:
	.zero		0
	.zero		64


//--------------------- .nv.constant0._Z5hellov   --------------------------
	.section	.nv.constant0._Z5hellov,"a",@progbits
	.sectionflags	@""
	.align	4
.nv.constant0._Z5hellov:
	.zero		896


//--------------------- SYMBOLS --------------------------

	.type		.nv.reservedSmem.offset0,@object
	.size		.nv.reservedSmem.offset0,0x4
	.type		vprintf,@function
